//
// Generated by NVIDIA NVVM Compiler
//
// Compiler Build ID: CL-36424714
// Cuda compilation tools, release 13.0, V13.0.88
// Based on NVVM 20.0.0
//

.version 9.0
.target sm_100
.address_size 64

	// .globl	_Z19testConcurrentQueueP27CUDAContConcurrentQueueDataIiE
.extern .func  (.param .b32 func_retval0) vprintf
(
	.param .b64 vprintf_param_0,
	.param .b64 vprintf_param_1
)
;
.global .align 1 .b8 $str[48] = {84, 104, 114, 101, 97, 100, 32, 37, 100, 58, 32, 112, 117, 115, 104, 95, 111, 107, 61, 37, 100, 44, 32, 112, 111, 112, 95, 111, 107, 61, 37, 100, 44, 32, 112, 111, 112, 95, 118, 97, 108, 117, 101, 61, 37, 100, 10};

.visible .entry _Z19testConcurrentQueueP27CUDAContConcurrentQueueDataIiE(
	.param .u64 .ptr .align 1 _Z19testConcurrentQueueP27CUDAContConcurrentQueueDataIiE_param_0
)
{
	.local .align 16 .b8 	__local_depot0[16];
	.reg .b64 	%SP;
	.reg .b64 	%SPL;
	.reg .pred 	%p<7>;
	.reg .b32 	%r<34>;
	.reg .b64 	%rd<16>;

	mov.u64 	%SPL, __local_depot0;
	cvta.local.u64 	%SP, %SPL;
	ld.param.u64 	%rd2, [_Z19testConcurrentQueueP27CUDAContConcurrentQueueDataIiE_param_0];
	cvta.to.global.u64 	%rd1, %rd2;
	mov.u32 	%r9, %ctaid.x;
	mov.u32 	%r10, %ntid.x;
	mov.u32 	%r11, %tid.x;
	mad.lo.s32 	%r1, %r9, %r10, %r11;
	atom.global.add.u32 	%r2, [%rd1+20], 1;
	ld.global.u32 	%r3, [%rd1+8];
	setp.lt.s32 	%p1, %r2, %r3;
	@%p1 bra 	$L__BB0_2;
	atom.global.add.u32 	%r12, [%rd1+20], -1;
	bra.uni 	$L__BB0_3;
$L__BB0_2:
	atom.global.add.u32 	%r13, [%rd1+16], 1;
	add.s32 	%r14, %r3, -1;
	and.b32  	%r15, %r14, %r13;
	ld.global.u64 	%rd3, [%rd1];
	mul.wide.s32 	%rd4, %r15, 4;
	add.s64 	%rd5, %rd3, %rd4;
	st.u32 	[%rd5], %r1;
$L__BB0_3:
	setp.lt.s32 	%p2, %r2, %r3;
	@%p2 bra 	$L__BB0_8;
$L__BB0_4:
	atom.global.add.u32 	%r4, [%rd1+20], 1;
	ld.global.u32 	%r5, [%rd1+8];
	setp.lt.s32 	%p3, %r4, %r5;
	@%p3 bra 	$L__BB0_6;
	atom.global.add.u32 	%r16, [%rd1+20], -1;
	bra.uni 	$L__BB0_7;
$L__BB0_6:
	atom.global.add.u32 	%r17, [%rd1+16], 1;
	add.s32 	%r18, %r5, -1;
	and.b32  	%r19, %r18, %r17;
	ld.global.u64 	%rd6, [%rd1];
	mul.wide.s32 	%rd7, %r19, 4;
	add.s64 	%rd8, %rd6, %rd7;
	st.u32 	[%rd8], %r1;
$L__BB0_7:
	setp.ge.s32 	%p4, %r4, %r5;
	@%p4 bra 	$L__BB0_4;
$L__BB0_8:
	atom.global.add.u32 	%r20, [%rd1+20], -1;
	setp.gt.s32 	%p5, %r20, 0;
	@%p5 bra 	$L__BB0_10;
	atom.global.add.u32 	%r28, [%rd1+20], 1;
	mov.b32 	%r33, 0;
	mov.b32 	%r32, -1;
	bra.uni 	$L__BB0_11;
$L__BB0_10:
	atom.global.add.u32 	%r22, [%rd1+12], 1;
	ld.global.u32 	%r23, [%rd1+8];
	add.s32 	%r24, %r23, -1;
	and.b32  	%r25, %r24, %r22;
	ld.global.u64 	%rd9, [%rd1];
	mul.wide.s32 	%rd10, %r25, 4;
	add.s64 	%rd11, %rd9, %rd10;
	ld.u32 	%r32, [%rd11];
	mov.b32 	%r33, 1;
$L__BB0_11:
	setp.gt.s32 	%p6, %r1, 1023;
	@%p6 bra 	$L__BB0_13;
	add.u64 	%rd12, %SP, 0;
	add.u64 	%rd13, %SPL, 0;
	mov.b32 	%r29, 1;
	st.local.v4.u32 	[%rd13], {%r1, %r29, %r33, %r32};
	mov.u64 	%rd14, $str;
	cvta.global.u64 	%rd15, %rd14;
	{ // callseq 0, 0
	.param .b64 param0;
	st.param.b64 	[param0], %rd15;
	.param .b64 param1;
	st.param.b64 	[param1], %rd12;
	.param .b32 retval0;
	call.uni (retval0), 
	vprintf, 
	(
	param0, 
	param1
	);
	ld.param.b32 	%r30, [retval0];
	} // callseq 0
$L__BB0_13:
	ret;

}


// ===== COMPILED SASS (sm_100) =====

	.target	sm_100

	.elftype	@"ET_EXEC"


//--------------------- .note.nv.tkinfo           --------------------------
	.section	.note.nv.tkinfo,"",@"SHT_NOTE"
	.sectionflags	@"SHF_NOTE_NV_TKINFO"
	.tkinfo
        /*0018*/ 	.word	0x00000002
        /*0030*/ 	.string	""
        /*0030*/ 	.string	"ptxas"
        /*0030*/ 	.string	"Cuda compilation tools, release 13.0, V13.0.88"
        /*0030*/ 	.string	"Build cuda_13.0.r13.0/compiler.36424714_0"
        /*0030*/ 	.string	"-arch sm_100 -m 64 "



//--------------------- .note.nv.cuinfo           --------------------------
	.section	.note.nv.cuinfo,"",@"SHT_NOTE"
	.sectionflags	@"SHF_NOTE_NV_CUINFO"
        /*0018*/ 	.short	0x0002
        /*001a*/ 	.short	0x0064
        /*001c*/ 	.short	0x0082
	.zero		2


//--------------------- .nv.info                  --------------------------
	.section	.nv.info,"",@"SHT_CUDA_INFO"
	.align	4


	//----- nvinfo : EIATTR_REGCOUNT
	.align		4
        /*0000*/ 	.byte	0x04, 0x2f
        /*0002*/ 	.short	(.L_2 - .L_1)
	.align		4
.L_1:
        /*0004*/ 	.word	index@(_Z19testConcurrentQueueP27CUDAContConcurrentQueueDataIiE)
        /*0008*/ 	.word	0x00000018


	//----- nvinfo : EIATTR_FRAME_SIZE
	.align		4
.L_2:
        /*000c*/ 	.byte	0x04, 0x11
        /*000e*/ 	.short	(.L_4 - .L_3)
	.align		4
.L_3:
        /*0010*/ 	.word	index@(_Z19testConcurrentQueueP27CUDAContConcurrentQueueDataIiE)
        /*0014*/ 	.word	0x00000010


	//----- nvinfo : EIATTR_MIN_STACK_SIZE
	.align		4
.L_4:
        /*0018*/ 	.byte	0x04, 0x12
        /*001a*/ 	.short	(.L_6 - .L_5)
	.align		4
.L_5:
        /*001c*/ 	.word	index@(_Z19testConcurrentQueueP27CUDAContConcurrentQueueDataIiE)
        /*0020*/ 	.word	0x00000010
.L_6:


//--------------------- .nv.compat                --------------------------
	.section	.nv.compat,"",@"SHT_CUDA_COMPAT_INFO"
	.align	4
        /*0000*/ 	.byte	0x02, 0x09, 0x00, 0x00, 0x02, 0x02, 0x01, 0x00, 0x02, 0x05, 0x05, 0x00, 0x03, 0x07, 0x01, 0x01
        /*0010*/ 	.byte	0x02, 0x03, 0x00, 0x00, 0x02, 0x06, 0x01, 0x00, 0x04, 0x0b, 0x08, 0x00, 0x09, 0x00, 0x00, 0x00
        /*0020*/ 	.byte	0x00, 0x00, 0x00, 0x00


//--------------------- .nv.info._Z19testConcurrentQueueP27CUDAContConcurrentQueueDataIiE --------------------------
	.section	.nv.info._Z19testConcurrentQueueP27CUDAContConcurrentQueueDataIiE,"",@"SHT_CUDA_INFO"
	.sectionflags	@""
	.align	4


	//----- nvinfo : EIATTR_CUDA_API_VERSION
	.align		4
        /*0000*/ 	.byte	0x04, 0x37
        /*0002*/ 	.short	(.L_8 - .L_7)
.L_7:
        /*0004*/ 	.word	0x00000082


	//----- nvinfo : EIATTR_KPARAM_INFO
	.align		4
.L_8:
        /*0008*/ 	.byte	0x04, 0x17
        /*000a*/ 	.short	(.L_10 - .L_9)
.L_9:
        /*000c*/ 	.word	0x00000000
        /*0010*/ 	.short	0x0000
        /*0012*/ 	.short	0x0000
        /*0014*/ 	.byte	0x00, 0xf5, 0x21, 0x00


	//----- nvinfo : EIATTR_SPARSE_MMA_MASK
	.align		4
.L_10:
        /*0018*/ 	.byte	0x03, 0x50
        /*001a*/ 	.short	0x0000


	//----- nvinfo : EIATTR_MAXREG_COUNT
	.align		4
        /*001c*/ 	.byte	0x03, 0x1b
        /*001e*/ 	.short	0x00ff


	//----- nvinfo : EIATTR_EXTERNS
	.align		4
        /*0020*/ 	.byte	0x04, 0x0f
        /*0022*/ 	.short	(.L_12 - .L_11)


	//   ....[0]....
	.align		4
.L_11:
        /*0024*/ 	.word	index@(vprintf)


	//----- nvinfo : EIATTR_MERCURY_ISA_VERSION
	.align		4
.L_12:
        /*0028*/ 	.byte	0x03, 0x5f
        /*002a*/ 	.short	0x0101


	//----- nvinfo : EIATTR_INT_WARP_WIDE_INSTR_OFFSETS
	.align		4
        /*002c*/ 	.byte	0x04, 0x31
        /*002e*/ 	.short	(.L_14 - .L_13)


	//   ....[0]....
.L_13:
        /*0030*/ 	.word	0x00000040


	//   ....[1]....
        /*0034*/ 	.word	0x000001a0


	//   ....[2]....
        /*0038*/ 	.word	0x00000200


	//   ....[3]....
        /*003c*/ 	.word	0x00000270


	//   ....[4]....
        /*0040*/ 	.word	0x00000300


	//   ....[5]....
        /*0044*/ 	.word	0x000003b0


	//   ....[6]....
        /*0048*/ 	.word	0x00000440


	//   ....[7]....
        /*004c*/ 	.word	0x00000480


	//   ....[8]....
        /*0050*/ 	.word	0x000004f0


	//   ....[9]....
        /*0054*/ 	.word	0x00000580


	//   ....[10]....
        /*0058*/ 	.word	0x00000610


	//   ....[11]....
        /*005c*/ 	.word	0x000006a0


	//   ....[12]....
        /*0060*/ 	.word	0x000006e0


	//   ....[13]....
        /*0064*/ 	.word	0x00000760


	//   ....[14]....
        /*0068*/ 	.word	0x00000800


	//----- nvinfo : EIATTR_VRC_CTA_INIT_COUNT
	.align		4
.L_14:
        /*006c*/ 	.byte	0x02, 0x4a
	.zero		1
	.zero		1


	//----- nvinfo : EIATTR_SYSCALL_OFFSETS
	.align		4
        /*0070*/ 	.byte	0x04, 0x46
        /*0072*/ 	.short	(.L_16 - .L_15)


	//   ....[0]....
.L_15:
        /*0074*/ 	.word	0x00000920


	//----- nvinfo : EIATTR_EXIT_INSTR_OFFSETS
	.align		4
.L_16:
        /*0078*/ 	.byte	0x04, 0x1c
        /*007a*/ 	.short	(.L_18 - .L_17)


	//   ....[0]....
.L_17:
        /*007c*/ 	.word	0x00000890


	//   ....[1]....
        /*0080*/ 	.word	0x00000930


	//----- nvinfo : EIATTR_CRS_STACK_SIZE
	.align		4
.L_18:
        /*0084*/ 	.byte	0x04, 0x1e
        /*0086*/ 	.short	(.L_20 - .L_19)
.L_19:
        /*0088*/ 	.word	0x00000000


	//----- nvinfo : EIATTR_CBANK_PARAM_SIZE
	.align		4
.L_20:
        /*008c*/ 	.byte	0x03, 0x19
        /*008e*/ 	.short	0x0008


	//----- nvinfo : EIATTR_PARAM_CBANK
	.align		4
        /*0090*/ 	.byte	0x04, 0x0a
        /*0092*/ 	.short	(.L_22 - .L_21)
	.align		4
.L_21:
        /*0094*/ 	.word	index@(.nv.constant0._Z19testConcurrentQueueP27CUDAContConcurrentQueueDataIiE)
        /*0098*/ 	.short	0x0380
        /*009a*/ 	.short	0x0008


	//----- nvinfo : EIATTR_SW_WAR
	.align		4
.L_22:
        /*009c*/ 	.byte	0x04, 0x36
        /*009e*/ 	.short	(.L_24 - .L_23)
.L_23:
        /*00a0*/ 	.word	0x00000008
.L_24:


//--------------------- .nv.callgraph             --------------------------
	.section	.nv.callgraph,"",@"SHT_CUDA_CALLGRAPH"
	.align	4
	.sectionentsize	8
	.align		4
        /*0000*/ 	.word	0x00000000
	.align		4
        /*0004*/ 	.word	0xffffffff
	.align		4
        /*0008*/ 	.word	index@(_Z19testConcurrentQueueP27CUDAContConcurrentQueueDataIiE)
	.align		4
        /*000c*/ 	.word	index@(vprintf)
	.align		4
        /*0010*/ 	.word	0x00000000
	.align		4
        /*0014*/ 	.word	0xfffffffe
	.align		4
        /*0018*/ 	.word	0x00000000
	.align		4
        /*001c*/ 	.word	0xfffffffd
	.align		4
        /*0020*/ 	.word	0x00000000
	.align		4
        /*0024*/ 	.word	0xfffffffc


//--------------------- .nv.constant4             --------------------------
	.section	.nv.constant4,"a",@progbits
	.align	8
	.align		8
.nv.constant4:
        /*0000*/ 	.dword	vprintf
	.align		8
        /*0008*/ 	.dword	$str


//--------------------- .text._Z19testConcurrentQueueP27CUDAContConcurrentQueueDataIiE --------------------------
	.section	.text._Z19testConcurrentQueueP27CUDAContConcurrentQueueDataIiE,"ax",@progbits
	.align	128
        .global         _Z19testConcurrentQueueP27CUDAContConcurrentQueueDataIiE
        .type           _Z19testConcurrentQueueP27CUDAContConcurrentQueueDataIiE,@function
        .size           _Z19testConcurrentQueueP27CUDAContConcurrentQueueDataIiE,(.L_x_14 - _Z19testConcurrentQueueP27CUDAContConcurrentQueueDataIiE)
        .other          _Z19testConcurrentQueueP27CUDAContConcurrentQueueDataIiE,@"STO_CUDA_ENTRY STV_DEFAULT"
_Z19testConcurrentQueueP27CUDAContConcurrentQueueDataIiE:
.text._Z19testConcurrentQueueP27CUDAContConcurrentQueueDataIiE:
[----:B------:R-:W0:Y:S01]  /*0000*/  LDC R1, c[0x0][0x37c] ;  /* 0x0000df00ff017b82 */ /* 0x000e220000000800 */
[----:B------:R-:W1:Y:S01]  /*0010*/  S2R R9, SR_LANEID ;  /* 0x0000000000097919 */ /* 0x000e620000000000 */
[----:B------:R-:W2:Y:S01]  /*0020*/  LDCU.64 UR4, c[0x0][0x380] ;  /* 0x00007000ff0477ac */ /* 0x000ea20008000a00 */
[----:B0-----:R-:W-:Y:S01]  /*0030*/  VIADD R1, R1, 0xfffffff0 ;  /* 0xfffffff001017836 */ /* 0x001fe20000000000 */
[----:B------:R-:W-:Y:S01]  /*0040*/  VOTEU.ANY UR6, UPT, PT ;  /* 0x0000000000067886 */ /* 0x000fe200038e0100 */
[----:B------:R-:W0:Y:S01]  /*0050*/  LDCU.64 UR36, c[0x0][0x358] ;  /* 0x00006b00ff2477ac */ /* 0x000e220008000a00 */
[----:B------:R-:W1:Y:S08]  /*0060*/  FLO.U32 R10, UR6 ;  /* 0x00000006000a7d00 */ /* 0x000e7000080e0000 */
[----:B------:R-:W0:Y:S01]  /*0070*/  POPC R11, UR6 ;  /* 0x00000006000b7d09 */ /* 0x000e220008000000 */
[----:B--2---:R-:W-:-:S04]  /*0080*/  UIADD3 UR4, UP0, UPT, UR4, 0x14, URZ ;  /* 0x0000001404047890 */ /* 0x004fc8000ff1e0ff */
[----:B------:R-:W-:Y:S02]  /*0090*/  UIADD3.X UR5, UPT, UPT, URZ, UR5, URZ, UP0, !UPT ;  /* 0x00000005ff057290 */ /* 0x000fe400087fe4ff */
[----:B------:R-:W-:-:S04]  /*00a0*/  IMAD.U32 R2, RZ, RZ, UR4 ;  /* 0x00000004ff027e24 */ /* 0x000fc8000f8e00ff */
[----:B------:R-:W-:Y:S01]  /*00b0*/  IMAD.U32 R3, RZ, RZ, UR5 ;  /* 0x00000005ff037e24 */ /* 0x000fe2000f8e00ff */
[----:B-1----:R-:W-:Y:S01]  /*00c0*/  ISETP.EQ.U32.AND P0, PT, R10, R9, PT ;  /* 0x000000090a00720c */ /* 0x002fe20003f02070 */
[----:B------:R-:W1:-:S12]  /*00d0*/  LDC.64 R4, c[0x0][0x380] ;  /* 0x0000e000ff047b82 */ /* 0x000e580000000a00 */
[----:B0-----:R-:W2:Y:S04]  /*00e0*/  @P0 ATOMG.E.ADD.STRONG.GPU PT, R11, desc[UR36][R2.64], R11 ;  /* 0x8000000b020b09a8 */ /* 0x001ea800081ef124 */
[----:B-1----:R-:W3:Y:S01]  /*00f0*/  LDG.E R13, desc[UR36][R4.64+0x8] ;  /* 0x00000824040d7981 */ /* 0x002ee2000c1e1900 */
[----:B------:R-:W0:Y:S01]  /*0100*/  LDCU UR5, c[0x0][0x2fc] ;  /* 0x00005f80ff0577ac */ /* 0x000e220008000800 */
[----:B------:R-:W1:Y:S01]  /*0110*/  LDC R8, c[0x0][0x360] ;  /* 0x0000d800ff087b82 */ /* 0x000e620000000800 */
[----:B------:R-:W-:Y:S01]  /*0120*/  BSSY.RECONVERGENT B0, `(.L_x_0) ;  /* 0x0000023000007945 */ /* 0x000fe20003800200 */
[----:B------:R-:W4:Y:S01]  /*0130*/  S2R R0, SR_LTMASK ;  /* 0x0000000000007919 */ /* 0x000f220000003900 */
[----:B------:R-:W5:Y:S01]  /*0140*/  LDCU UR4, c[0x0][0x2f8] ;  /* 0x00005f00ff0477ac */ /* 0x000f620008000800 */
[----:B------:R-:W1:Y:S01]  /*0150*/  S2R R7, SR_TID.X ;  /* 0x0000000000077919 */ /* 0x000e620000002100 */
[----:B----4-:R-:W-:-:S03]  /*0160*/  LOP3.LUT R12, R0, UR6, RZ, 0xc0, !PT ;  /* 0x00000006000c7c12 */ /* 0x010fc6000f8ec0ff */
[----:B------:R-:W1:Y:S01]  /*0170*/  S2UR UR6, SR_CTAID.X ;  /* 0x00000000000679c3 */ /* 0x000e620000002500 */
[----:B------:R-:W4:Y:S01]  /*0180*/  POPC R15, R12 ;  /* 0x0000000c000f7309 */ /* 0x000f220000000000 */
[----:B-1----:R-:W-:Y:S01]  /*0190*/  IMAD R8, R8, UR6, R7 ;  /* 0x0000000608087c24 */ /* 0x002fe2000f8e0207 */
[----:B--2---:R-:W4:Y:S02]  /*01a0*/  SHFL.IDX PT, R6, R11, R10, 0x1f ;  /* 0x00001f0a0b067589 */ /* 0x004f2400000e0000 */
[----:B----4-:R-:W-:-:S05]  /*01b0*/  IMAD.IADD R6, R6, 0x1, R15 ;  /* 0x0000000106067824 */ /* 0x010fca00078e020f */
[----:B---3--:R-:W-:Y:S02]  /*01c0*/  ISETP.GE.AND P0, PT, R6, R13, PT ;  /* 0x0000000d0600720c */ /* 0x008fe40003f06270 */
[----:B-----5:R-:W-:-:S05]  /*01d0*/  IADD3 R6, P1, PT, R1, UR4, RZ ;  /* 0x0000000401067c10 */ /* 0x020fca000ff3e0ff */
[----:B0-----:R-:W-:-:S06]  /*01e0*/  IMAD.X R7, RZ, RZ, UR5, P1 ;  /* 0x00000005ff077e24 */ /* 0x001fcc00088e06ff */
[----:B------:R-:W-:Y:S05]  /*01f0*/  @!P0 BRA `(.L_x_1) ;  /* 0x00000000001c8947 */ /* 0x000fea0003800000 */
[----:B------:R-:W-:Y:S02]  /*0200*/  VOTEU.ANY UR4, UPT, PT ;  /* 0x0000000000047886 */ /* 0x000fe400038e0100 */
[----:B------:R-:W-:Y:S02]  /*0210*/  UFLO.U32 UR5, UR4 ;  /* 0x00000004000572bd */ /* 0x000fe400080e0000 */
[----:B------:R-:W-:-:S04]  /*0220*/  UPOPC UR4, UR4 ;  /* 0x00000004000472bf */ /* 0x000fc80008000000 */
[----:B------:R-:W-:Y:S02]  /*0230*/  ISETP.EQ.U32.AND P1, PT, R9, UR5, PT ;  /* 0x0000000509007c0c */ /* 0x000fe4000bf22070 */
[----:B------:R-:W-:-:S11]  /*0240*/  IMAD R11, RZ, RZ, -UR4 ;  /* 0x80000004ff0b7e24 */ /* 0x000fd6000f8e02ff */
[----:B------:R1:W-:Y:S01]  /*0250*/  @P1 REDG.E.ADD.STRONG.GPU desc[UR36][R2.64], R11 ;  /* 0x0000000b0200198e */ /* 0x0003e2000c12e124 */
[----:B------:R-:W-:Y:S05]  /*0260*/  BRA `(.L_x_2) ;  /* 0x0000000000387947 */ /* 0x000fea0003800000 */
.L_x_1:
[----:B------:R-:W-:Y:S02]  /*0270*/  VOTEU.ANY UR4, UPT, PT ;  /* 0x0000000000047886 */ /* 0x000fe400038e0100 */
[----:B------:R-:W0:Y:S08]  /*0280*/  FLO.U32 R14, UR4 ;  /* 0x00000004000e7d00 */ /* 0x000e3000080e0000 */
[----:B------:R-:W1:Y:S01]  /*0290*/  POPC R15, UR4 ;  /* 0x00000004000f7d09 */ /* 0x000e620008000000 */
[----:B0-----:R-:W-:-:S13]  /*02a0*/  ISETP.EQ.U32.AND P1, PT, R14, R9, PT ;  /* 0x000000090e00720c */ /* 0x001fda0003f22070 */
[----:B-1----:R-:W2:Y:S04]  /*02b0*/  @P1 ATOMG.E.ADD.STRONG.GPU PT, R15, desc[UR36][R2.64+-0x4], R15 ;  /* 0xfffffc0f020f19a8 */ /* 0x002ea800081ef124 */
[----:B------:R-:W3:Y:S01]  /*02c0*/  LDG.E.64 R10, desc[UR36][R4.64] ;  /* 0x00000024040a7981 */ /* 0x000ee2000c1e1b00 */
[----:B------:R-:W-:Y:S01]  /*02d0*/  LOP3.LUT R16, R0, UR4, RZ, 0xc0, !PT ;  /* 0x0000000400107c12 */ /* 0x000fe2000f8ec0ff */
[----:B------:R-:W-:-:S03]  /*02e0*/  VIADD R13, R13, 0xffffffff ;  /* 0xffffffff0d0d7836 */ /* 0x000fc60000000000 */
[----:B------:R-:W0:Y:S01]  /*02f0*/  POPC R17, R16 ;  /* 0x0000001000117309 */ /* 0x000e220000000000 */
[----:B--2---:R-:W0:Y:S02]  /*0300*/  SHFL.IDX PT, R12, R15, R14, 0x1f ;  /* 0x00001f0e0f0c7589 */ /* 0x004e2400000e0000 */
[----:B0-----:R-:W-:-:S05]  /*0310*/  IMAD.IADD R12, R12, 0x1, R17 ;  /* 0x000000010c0c7824 */ /* 0x001fca00078e0211 */
[----:B------:R-:W-:-:S05]  /*0320*/  LOP3.LUT R13, R13, R12, RZ, 0xc0, !PT ;  /* 0x0000000c0d0d7212 */ /* 0x000fca00078ec0ff */
[----:B---3--:R-:W-:-:S05]  /*0330*/  IMAD.WIDE R10, R13, 0x4, R10 ;  /* 0x000000040d0a7825 */ /* 0x008fca00078e020a */
[----:B------:R0:W-:Y:S02]  /*0340*/  ST.E desc[UR36][R10.64], R8 ;  /* 0x000000080a007985 */ /* 0x0001e4000c101924 */
.L_x_2:
[----:B------:R-:W-:Y:S05]  /*0350*/  BSYNC.RECONVERGENT B0 ;  /* 0x0000000000007941 */ /* 0x000fea0003800200 */
.L_x_0:
[----:B------:R-:W-:Y:S04]  /*0360*/  BSSY B0, `(.L_x_3) ;  /* 0x000002a000007945 */ /* 0x000fe80003800000 */
[----:B------:R-:W-:Y:S05]  /*0370*/  @!P0 BRA `(.L_x_4) ;  /* 0x0000000000a08947 */ /* 0x000fea0003800000 */
[----:B------:R-:W2:Y:S01]  /*0380*/  S2R R9, SR_LANEID ;  /* 0x0000000000097919 */ /* 0x000ea20000000000 */
[----:B------:R-:W3:Y:S02]  /*0390*/  S2R R0, SR_LTMASK ;  /* 0x0000000000007919 */ /* 0x000ee40000003900 */
.L_x_8:
[----:B------:R-:W-:Y:S05]  /*03a0*/  YIELD ;  /* 0x0000000000007946 */ /* 0x000fea0003800000 */
[----:B------:R-:W-:Y:S02]  /*03b0*/  VOTEU.ANY UR4, UPT, PT ;  /* 0x0000000000047886 */ /* 0x000fe400038e0100 */
[----:B0-----:R-:W2:Y:S08]  /*03c0*/  FLO.U32 R10, UR4 ;  /* 0x00000004000a7d00 */ /* 0x001eb000080e0000 */
[----:B-1----:R-:W0:Y:S01]  /*03d0*/  POPC R11, UR4 ;  /* 0x00000004000b7d09 */ /* 0x002e220008000000 */
[----:B--2---:R-:W-:-:S13]  /*03e0*/  ISETP.EQ.U32.AND P0, PT, R10, R9, PT ;  /* 0x000000090a00720c */ /* 0x004fda0003f02070 */
[----:B0-----:R-:W2:Y:S04]  /*03f0*/  @P0 ATOMG.E.ADD.STRONG.GPU PT, R11, desc[UR36][R2.64], R11 ;  /* 0x8000000b020b09a8 */ /* 0x001ea800081ef124 */
[----:B------:R-:W4:Y:S01]  /*0400*/  LDG.E R12, desc[UR36][R4.64+0x8] ;  /* 0x00000824040c7981 */ /* 0x000f22000c1e1900 */
[----:B---3--:R-:W-:Y:S01]  /*0410*/  LOP3.LUT R14, R0, UR4, RZ, 0xc0, !PT ;  /* 0x00000004000e7c12 */ /* 0x008fe2000f8ec0ff */
[----:B------:R-:W-:Y:S05]  /*0420*/  BSSY.RECONVERGENT B1, `(.L_x_5) ;  /* 0x000001b000017945 */ /* 0x000fea0003800200 */
[----:B------:R-:W0:Y:S01]  /*0430*/  POPC R14, R14 ;  /* 0x0000000e000e7309 */ /* 0x000e220000000000 */
[----:B--2---:R-:W0:Y:S02]  /*0440*/  SHFL.IDX PT, R13, R11, R10, 0x1f ;  /* 0x00001f0a0b0d7589 */ /* 0x004e2400000e0000 */
[----:B0-----:R-:W-:-:S05]  /*0450*/  IMAD.IADD R13, R13, 0x1, R14 ;  /* 0x000000010d0d7824 */ /* 0x001fca00078e020e */
[----:B----4-:R-:W-:-:S13]  /*0460*/  ISETP.GE.AND P0, PT, R13, R12, PT ;  /* 0x0000000c0d00720c */ /* 0x010fda0003f06270 */
        /* <DEDUP_REMOVED lines=8> */
.L_x_6:
        /* <DEDUP_REMOVED lines=14> */
.L_x_7:
[----:B------:R-:W-:Y:S05]  /*05d0*/  BSYNC.RECONVERGENT B1 ;  /* 0x0000000000017941 */ /* 0x000fea0003800200 */
.L_x_5:
[----:B------:R-:W-:-:S13]  /*05e0*/  ISETP.GE.AND P0, PT, R13, R12, PT ;  /* 0x0000000c0d00720c */ /* 0x000fda0003f06270 */
[----:B------:R-:W-:Y:S05]  /*05f0*/  @P0 BRA `(.L_x_8) ;  /* 0xfffffffc00680947 */ /* 0x000fea000383ffff */
.L_x_4:
[----:B------:R-:W-:Y:S05]  /*0600*/  BSYNC B0 ;  /* 0x0000000000007941 */ /* 0x000fea0003800000 */
.L_x_3:
[----:B------:R-:W-:Y:S02]  /*0610*/  VOTEU.ANY UR4, UPT, PT ;  /* 0x0000000000047886 */ /* 0x000fe400038e0100 */
[----:B0-----:R-:W0:Y:S01]  /*0620*/  FLO.U32 R10, UR4 ;  /* 0x00000004000a7d00 */ /* 0x001e2200080e0000 */
[----:B------:R-:W-:-:S06]  /*0630*/  UPOPC UR5, UR4 ;  /* 0x00000004000572bf */ /* 0x000fcc0008000000 */
[----:B------:R-:W-:Y:S01]  /*0640*/  IMAD R5, RZ, RZ, -UR5 ;  /* 0x80000005ff057e24 */ /* 0x000fe2000f8e02ff */
[----:B0-----:R-:W-:-:S13]  /*0650*/  ISETP.EQ.U32.AND P0, PT, R10, R9, PT ;  /* 0x000000090a00720c */ /* 0x001fda0003f02070 */
[----:B------:R-:W2:Y:S01]  /*0660*/  @P0 ATOMG.E.ADD.STRONG.GPU PT, R5, desc[UR36][R2.64], R5 ;  /* 0x80000005020509a8 */ /* 0x000ea200081ef124 */
[----:B-1----:R-:W-:Y:S01]  /*0670*/  LOP3.LUT R11, R0, UR4, RZ, 0xc0, !PT ;  /* 0x00000004000b7c12 */ /* 0x002fe2000f8ec0ff */
[----:B------:R-:W-:Y:S05]  /*0680*/  BSSY.RECONVERGENT B0, `(.L_x_9) ;  /* 0x000001f000007945 */ /* 0x000fea0003800200 */
[----:B------:R-:W0:Y:S01]  /*0690*/  POPC R11, R11 ;  /* 0x0000000b000b7309 */ /* 0x000e220000000000 */
[----:B--2---:R-:W0:Y:S02]  /*06a0*/  SHFL.IDX PT, R4, R5, R10, 0x1f ;  /* 0x00001f0a05047589 */ /* 0x004e2400000e0000 */
[----:B0-----:R-:W-:-:S05]  /*06b0*/  IMAD.IADD R4, R4, 0x1, -R11 ;  /* 0x0000000104047824 */ /* 0x001fca00078e0a0b */
[----:B------:R-:W-:-:S13]  /*06c0*/  ISETP.GT.AND P0, PT, R4, RZ, PT ;  /* 0x000000ff0400720c */ /* 0x000fda0003f04270 */
[----:B------:R-:W-:Y:S05]  /*06d0*/  @P0 BRA `(.L_x_10) ;  /* 0x0000000000200947 */ /* 0x000fea0003800000 */
[----:B------:R-:W-:Y:S02]  /*06e0*/  VOTEU.ANY UR4, UPT, PT ;  /* 0x0000000000047886 */ /* 0x000fe400038e0100 */
[----:B------:R-:W-:Y:S02]  /*06f0*/  UFLO.U32 UR5, UR4 ;  /* 0x00000004000572bd */ /* 0x000fe400080e0000 */
[----:B------:R-:W0:Y:S04]  /*0700*/  POPC R5, UR4 ;  /* 0x0000000400057d09 */ /* 0x000e280008000000 */
[----:B------:R-:W-:-:S13]  /*0710*/  ISETP.EQ.U32.AND P0, PT, R9, UR5, PT ;  /* 0x0000000509007c0c */ /* 0x000fda000bf02070 */
[----:B0-----:R1:W-:Y:S01]  /*0720*/  @P0 REDG.E.ADD.STRONG.GPU desc[UR36][R2.64], R5 ;  /* 0x000000050200098e */ /* 0x0013e2000c12e124 */
[----:B------:R-:W-:Y:S02]  /*0730*/  IMAD.MOV.U32 R10, RZ, RZ, RZ ;  /* 0x000000ffff0a7224 */ /* 0x000fe400078e00ff */
[----:B------:R-:W-:Y:S01]  /*0740*/  IMAD.MOV.U32 R11, RZ, RZ, -0x1 ;  /* 0xffffffffff0b7424 */ /* 0x000fe200078e00ff */
[----:B------:R-:W-:Y:S06]  /*0750*/  BRA `(.L_x_11) ;  /* 0x0000000000447947 */ /* 0x000fec0003800000 */
.L_x_10:
[----:B------:R-:W-:Y:S02]  /*0760*/  VOTEU.ANY UR4, UPT, PT ;  /* 0x0000000000047886 */ /* 0x000fe400038e0100 */
[----:B------:R-:W0:Y:S08]  /*0770*/  FLO.U32 R14, UR4 ;  /* 0x00000004000e7d00 */ /* 0x000e3000080e0000 */
[----:B------:R-:W1:Y:S01]  /*0780*/  POPC R11, UR4 ;  /* 0x00000004000b7d09 */ /* 0x000e620008000000 */
[----:B0-----:R-:W-:Y:S01]  /*0790*/  ISETP.EQ.U32.AND P0, PT, R14, R9, PT ;  /* 0x000000090e00720c */ /* 0x001fe20003f02070 */
[----:B------:R-:W0:-:S12]  /*07a0*/  LDC.64 R12, c[0x0][0x380] ;  /* 0x0000e000ff0c7b82 */ /* 0x000e180000000a00 */
[----:B-1----:R-:W2:Y:S04]  /*07b0*/  @P0 ATOMG.E.ADD.STRONG.GPU PT, R3, desc[UR36][R2.64+-0x8], R11 ;  /* 0xfffff80b020309a8 */ /* 0x002ea800081ef124 */
[----:B0-----:R-:W3:Y:S04]  /*07c0*/  LDG.E R9, desc[UR36][R12.64+0x8] ;  /* 0x000008240c097981 */ /* 0x001ee8000c1e1900 */
[----:B------:R-:W4:Y:S01]  /*07d0*/  LDG.E.64 R4, desc[UR36][R12.64] ;  /* 0x000000240c047981 */ /* 0x000f22000c1e1b00 */
[----:B------:R-:W-:-:S06]  /*07e0*/  LOP3.LUT R15, R0, UR4, RZ, 0xc0, !PT ;  /* 0x00000004000f7c12 */ /* 0x000fcc000f8ec0ff */
[----:B------:R-:W0:Y:S01]  /*07f0*/  POPC R15, R15 ;  /* 0x0000000f000f7309 */ /* 0x000e220000000000 */
[----:B--2---:R-:W0:Y:S01]  /*0800*/  SHFL.IDX PT, R14, R3, R14, 0x1f ;  /* 0x00001f0e030e7589 */ /* 0x004e2200000e0000 */
[----:B---3--:R-:W-:Y:S02]  /*0810*/  VIADD R9, R9, 0xffffffff ;  /* 0xffffffff09097836 */ /* 0x008fe40000000000 */
[----:B0-----:R-:W-:-:S05]  /*0820*/  IMAD.IADD R0, R14, 0x1, R15 ;  /* 0x000000010e007824 */ /* 0x001fca00078e020f */
[----:B------:R-:W-:-:S05]  /*0830*/  LOP3.LUT R9, R9, R0, RZ, 0xc0, !PT ;  /* 0x0000000009097212 */ /* 0x000fca00078ec0ff */
[----:B----4-:R-:W-:-:S05]  /*0840*/  IMAD.WIDE R4, R9, 0x4, R4 ;  /* 0x0000000409047825 */ /* 0x010fca00078e0204 */
[----:B------:R0:W5:Y:S01]  /*0850*/  LD.E R11, desc[UR36][R4.64] ;  /* 0x00000024040b7980 */ /* 0x000162000c101900 */
[----:B------:R-:W-:-:S07]  /*0860*/  IMAD.MOV.U32 R10, RZ, RZ, 0x1 ;  /* 0x00000001ff0a7424 */ /* 0x000fce00078e00ff */
.L_x_11:
[----:B------:R-:W-:Y:S05]  /*0870*/  BSYNC.RECONVERGENT B0 ;  /* 0x0000000000007941 */ /* 0x000fea0003800200 */
.L_x_9:
[----:B------:R-:W-:-:S13]  /*0880*/  ISETP.GT.AND P0, PT, R8, 0x3ff, PT ;  /* 0x000003ff0800780c */ /* 0x000fda0003f04270 */
[----:B------:R-:W-:Y:S05]  /*0890*/  @P0 EXIT ;  /* 0x000000000000094d */ /* 0x000fea0003800000 */
[----:B------:R-:W-:Y:S01]  /*08a0*/  IMAD.MOV.U32 R9, RZ, RZ, 0x1 ;  /* 0x00000001ff097424 */ /* 0x000fe200078e00ff */
[----:B------:R-:W-:Y:S01]  /*08b0*/  MOV R0, 0x0 ;  /* 0x0000000000007802 */ /* 0x000fe20000000f00 */
[----:B------:R-:W0:Y:S03]  /*08c0*/  LDCU.64 UR4, c[0x4][0x8] ;  /* 0x01000100ff0477ac */ /* 0x000e260008000a00 */
[----:B-----5:R2:W-:Y:S01]  /*08d0*/  STL.128 [R1], R8 ;  /* 0x0000000801007387 */ /* 0x0205e20000100c00 */
[----:B-1----:R2:W1:Y:S01]  /*08e0*/  LDC.64 R2, c[0x4][R0] ;  /* 0x0100000000027b82 */ /* 0x0024620000000a00 */
[----:B0-----:R-:W-:Y:S02]  /*08f0*/  IMAD.U32 R4, RZ, RZ, UR4 ;  /* 0x00000004ff047e24 */ /* 0x001fe4000f8e00ff */
[----:B--2---:R-:W-:-:S07]  /*0900*/  IMAD.U32 R5, RZ, RZ, UR5 ;  /* 0x00000005ff057e24 */ /* 0x004fce000f8e00ff */
[----:B------:R-:W-:-:S07]  /*0910*/  LEPC R20, `(.L_x_12) ;  /* 0x000000001014794e */ /* 0x000fce0000000000 */
[----:B-1----:R-:W-:Y:S05]  /*0920*/  CALL.ABS.NOINC R2 ;  /* 0x0000000002007343 */ /* 0x002fea0003c00000 */
.L_x_12:
[----:B------:R-:W-:Y:S05]  /*0930*/  EXIT ;  /* 0x000000000000794d */ /* 0x000fea0003800000 */
.L_x_13:
[----:B------:R-:W-:-:S00]  /*0940*/  BRA `(.L_x_13) ;  /* 0xfffffffc00fc7947 */ /* 0x000fc0000383ffff */
[----:B------:R-:W-:-:S00]  /*0950*/  NOP ;  /* 0x0000000000007918 */ /* 0x000fc00000000000 */
        /* <DEDUP_REMOVED lines=10> */
.L_x_14:


//--------------------- .nv.global.init           --------------------------
	.section	.nv.global.init,"aw",@progbits
.nv.global.init:
	.type		$str,@object
	.size		$str,(.L_0 - $str)
$str:
        /*0000*/ 	.byte	0x54, 0x68, 0x72, 0x65, 0x61, 0x64, 0x20, 0x25, 0x64, 0x3a, 0x20, 0x70, 0x75, 0x73, 0x68, 0x5f
        /*0010*/ 	.byte	0x6f, 0x6b, 0x3d, 0x25, 0x64, 0x2c, 0x20, 0x70, 0x6f, 0x70, 0x5f, 0x6f, 0x6b, 0x3d, 0x25, 0x64
        /*0020*/ 	.byte	0x2c, 0x20, 0x70, 0x6f, 0x70, 0x5f, 0x76, 0x61, 0x6c, 0x75, 0x65, 0x3d, 0x25, 0x64, 0x0a, 0x00
.L_0:


//--------------------- .nv.shared.reserved.0     --------------------------
	.section	.nv.shared.reserved.0,"aw",@nobits
	.weak		__nv_reservedSMEM_offset_0_alias
	.size		__nv_reservedSMEM_offset_0_alias, 0, 64
	.other		__nv_reservedSMEM_offset_0_alias,@"STO_CUDA_RESERVED_SHARED STV_DEFAULT"
__nv_reservedSMEM_offset_0_alias:
	.zero		0
	.zero		64


//--------------------- .nv.constant0._Z19testConcurrentQueueP27CUDAContConcurrentQueueDataIiE --------------------------
	.section	.nv.constant0._Z19testConcurrentQueueP27CUDAContConcurrentQueueDataIiE,"a",@progbits
	.sectionflags	@""
	.align	4
.nv.constant0._Z19testConcurrentQueueP27CUDAContConcurrentQueueDataIiE:
	.zero		904


//--------------------- SYMBOLS --------------------------

	.type		.nv.reservedSmem.offset0,@object
	.size		.nv.reservedSmem.offset0,0x4
	.type		vprintf,@function
